	.headerflags	@"EF_CUDA_TEXMODE_UNIFIED EF_CUDA_64BIT_ADDRESS EF_CUDA_ACCELERATORS EF_CUDA_SM90 EF_CUDA_VIRTUAL_SM(EF_CUDA_SM90)"
	.elftype	@"ET_EXEC"


//--------------------- .nv.info                  --------------------------
	.section	.nv.info,"",@"SHT_CUDA_INFO"
	.align	4


	//----- nvinfo : EIATTR_REGCOUNT
	.align		4
        /*0000*/ 	.byte	0x04, 0x2f
        /*0002*/ 	.short	(.L_1 - .L_0)
	.align		4
.L_0:
        /*0004*/ 	.word	index@(triton_poi_fused_1)
        /*0008*/ 	.word	0x00000020


	//----- nvinfo : EIATTR_MIN_STACK_SIZE
	.align		4
.L_1:
        /*000c*/ 	.byte	0x04, 0x12
        /*000e*/ 	.short	(.L_3 - .L_2)
	.align		4
.L_2:
        /*0010*/ 	.word	index@(triton_poi_fused_1)
        /*0014*/ 	.word	0x00000000


	//----- nvinfo : EIATTR_FRAME_SIZE
	.align		4
.L_3:
        /*0018*/ 	.byte	0x04, 0x11
        /*001a*/ 	.short	(.L_5 - .L_4)
	.align		4
.L_4:
        /*001c*/ 	.word	index@(triton_poi_fused_1)
        /*0020*/ 	.word	0x00000000


	//----- nvinfo : EIATTR_MIN_STACK_SIZE
	.align		4
.L_5:
        /*0024*/ 	.byte	0x04, 0x12
        /*0026*/ 	.short	(.L_7 - .L_6)
	.align		4
.L_6:
        /*0028*/ 	.word	index@(triton_poi_fused_1)
        /*002c*/ 	.word	0x00000000
.L_7:


//--------------------- .nv.info.triton_poi_fused_1 --------------------------
	.section	.nv.info.triton_poi_fused_1,"",@"SHT_CUDA_INFO"
	.sectionflags	@""
	.align	4


	//----- nvinfo : EIATTR_CUDA_API_VERSION
	.align		4
        /*0000*/ 	.byte	0x04, 0x37
        /*0002*/ 	.short	(.L_9 - .L_8)
.L_8:
        /*0004*/ 	.word	0x0000007c


	//----- nvinfo : EIATTR_KPARAM_INFO
	.align		4
.L_9:
        /*0008*/ 	.byte	0x04, 0x17
        /*000a*/ 	.short	(.L_11 - .L_10)
.L_10:
        /*000c*/ 	.word	0x00000000
        /*0010*/ 	.short	0x0003
        /*0012*/ 	.short	0x0014
        /*0014*/ 	.byte	0x00, 0xf0, 0x11, 0x00


	//----- nvinfo : EIATTR_KPARAM_INFO
	.align		4
.L_11:
        /*0018*/ 	.byte	0x04, 0x17
        /*001a*/ 	.short	(.L_13 - .L_12)
.L_12:
        /*001c*/ 	.word	0x00000000
        /*0020*/ 	.short	0x0002
        /*0022*/ 	.short	0x0010
        /*0024*/ 	.byte	0x00, 0xf0, 0x11, 0x00


	//----- nvinfo : EIATTR_KPARAM_INFO
	.align		4
.L_13:
        /*0028*/ 	.byte	0x04, 0x17
        /*002a*/ 	.short	(.L_15 - .L_14)
.L_14:
        /*002c*/ 	.word	0x00000000
        /*0030*/ 	.short	0x0001
        /*0032*/ 	.short	0x0008
        /*0034*/ 	.byte	0x00, 0xf4, 0x21, 0x00


	//----- nvinfo : EIATTR_KPARAM_INFO
	.align		4
.L_15:
        /*0038*/ 	.byte	0x04, 0x17
        /*003a*/ 	.short	(.L_17 - .L_16)
.L_16:
        /*003c*/ 	.word	0x00000000
        /*0040*/ 	.short	0x0000
        /*0042*/ 	.short	0x0000
        /*0044*/ 	.byte	0x00, 0xf4, 0x21, 0x00


	//----- nvinfo : EIATTR_SPARSE_MMA_MASK
	.align		4
.L_17:
        /*0048*/ 	.byte	0x03, 0x50
        /*004a*/ 	.short	0x0000


	//----- nvinfo : EIATTR_MAXREG_COUNT
	.align		4
        /*004c*/ 	.byte	0x03, 0x1b
        /*004e*/ 	.short	0x00ff


	//----- nvinfo : EIATTR_EXIT_INSTR_OFFSETS
	.align		4
        /*0050*/ 	.byte	0x04, 0x1c
        /*0052*/ 	.short	(.L_19 - .L_18)


	//   ....[0]....
.L_18:
        /*0054*/ 	.word	0x00000770


	//   ....[1]....
        /*0058*/ 	.word	0x00000790


	//----- nvinfo : EIATTR_REQNTID
	.align		4
.L_19:
        /*005c*/ 	.byte	0x04, 0x10
        /*005e*/ 	.short	(.L_21 - .L_20)
.L_20:
        /*0060*/ 	.word	0x00000080
        /*0064*/ 	.word	0x00000001
        /*0068*/ 	.word	0x00000001


	//----- nvinfo : EIATTR_CBANK_PARAM_SIZE
	.align		4
.L_21:
        /*006c*/ 	.byte	0x03, 0x19
        /*006e*/ 	.short	0x0018


	//----- nvinfo : EIATTR_PARAM_CBANK
	.align		4
        /*0070*/ 	.byte	0x04, 0x0a
        /*0072*/ 	.short	(.L_23 - .L_22)
	.align		4
.L_22:
        /*0074*/ 	.word	index@(.nv.constant0.triton_poi_fused_1)
        /*0078*/ 	.short	0x0210
        /*007a*/ 	.short	0x0018


	//----- nvinfo : EIATTR_SW_WAR
	.align		4
.L_23:
        /*007c*/ 	.byte	0x04, 0x36
        /*007e*/ 	.short	(.L_25 - .L_24)
.L_24:
        /*0080*/ 	.word	0x00000008
.L_25:


//--------------------- .nv.callgraph             --------------------------
	.section	.nv.callgraph,"",@"SHT_CUDA_CALLGRAPH"
	.align	4
	.sectionentsize	8
	.align		4
        /*0000*/ 	.word	0x00000000
	.align		4
        /*0004*/ 	.word	0xffffffff
	.align		4
        /*0008*/ 	.word	0x00000000
	.align		4
        /*000c*/ 	.word	0xfffffffe
	.align		4
        /*0010*/ 	.word	0x00000000
	.align		4
        /*0014*/ 	.word	0xfffffffd
	.align		4
        /*0018*/ 	.word	0x00000000
	.align		4
        /*001c*/ 	.word	0xfffffffc


//--------------------- .text.triton_poi_fused_1  --------------------------
	.section	.text.triton_poi_fused_1,"ax",@progbits
	.align	128
        .global         triton_poi_fused_1
        .type           triton_poi_fused_1,@function
        .size           triton_poi_fused_1,(.L_x_1 - triton_poi_fused_1)
        .other          triton_poi_fused_1,@"STO_CUDA_ENTRY STV_DEFAULT"
triton_poi_fused_1:
.text.triton_poi_fused_1:
[----:B------:R-:W0:Y:S01]  /*0000*/  LDC R1, c[0x0][0x28] ;  /* 0x00000a00ff017b82 */ /* 0x000e220000000800 */
[----:B------:R-:W1:Y:S07]  /*0010*/  S2R R10, SR_TID.X ;  /* 0x00000000000a7919 */ /* 0x000e6e0000002100 */
[----:B------:R-:W2:Y:S01]  /*0020*/  S2UR UR4, SR_CTAID.Y ;  /* 0x00000000000479c3 */ /* 0x000ea20000002600 */
[----:B------:R-:W-:Y:S01]  /*0030*/  HFMA2.MMA R0, -RZ, RZ, 0, 0 ;  /* 0x00000000ff007435 */ /* 0x000fe200000001ff */
[----:B------:R-:W3:Y:S06]  /*0040*/  S2R R3, SR_CTAID.X ;  /* 0x0000000000037919 */ /* 0x000eec0000002500 */
[----:B------:R-:W4:Y:S01]  /*0050*/  LDC.64 R12, c[0x0][0x210] ;  /* 0x00008400ff0c7b82 */ /* 0x000f220000000a00 */
[----:B--2---:R-:W-:Y:S01]  /*0060*/  USHF.L.U32 UR4, UR4, 0x5, URZ ;  /* 0x0000000504047899 */ /* 0x004fe2000800063f */
[----:B-1----:R-:W-:-:S02]  /*0070*/  SHF.R.U32.HI R19, RZ, 0x5, R10 ;  /* 0x00000005ff137819 */ /* 0x002fc4000001160a */
[----:B------:R-:W-:Y:S02]  /*0080*/  LOP3.LUT R10, R10, 0x1f, RZ, 0xc0, !PT ;  /* 0x0000001f0a0a7812 */ /* 0x000fe400078ec0ff */
[----:B------:R-:W-:Y:S02]  /*0090*/  SGXT.U32 R19, R19, 0x2 ;  /* 0x000000021313781a */ /* 0x000fe40000000000 */
[----:B---3--:R-:W-:Y:S02]  /*00a0*/  LEA R10, R3, R10, 0x5 ;  /* 0x0000000a030a7211 */ /* 0x008fe400078e28ff */
[----:B------:R-:W-:Y:S01]  /*00b0*/  LOP3.LUT R19, R19, UR4, RZ, 0xfc, !PT ;  /* 0x0000000413137c12 */ /* 0x000fe2000f8efcff */
[----:B------:R-:W-:Y:S01]  /*00c0*/  ULDC.64 UR4, c[0x0][0x208] ;  /* 0x0000820000047ab9 */ /* 0x000fe20000000a00 */
[----:B------:R-:W-:-:S03]  /*00d0*/  ISETP.GE.AND P0, PT, R10, 0x31, PT ;  /* 0x000000310a00780c */ /* 0x000fc60003f06270 */
[C---:B------:R-:W-:Y:S01]  /*00e0*/  IMAD R21, R19.reuse, 0x31, R10 ;  /* 0x0000003113157824 */ /* 0x040fe200078e020a */
[----:B------:R-:W-:-:S03]  /*00f0*/  ISETP.LT.AND P1, PT, R19, 0xc0, !P0 ;  /* 0x000000c01300780c */ /* 0x000fc60004721270 */
[----:B----4-:R-:W-:Y:S01]  /*0100*/  IMAD.WIDE R14, R21, 0x4, R12 ;  /* 0x00000004150e7825 */ /* 0x010fe200078e020c */
[C---:B------:R-:W-:Y:S02]  /*0110*/  LOP3.LUT R4, R19.reuse, 0x4, RZ, 0xfc, !PT ;  /* 0x0000000413047812 */ /* 0x040fe400078efcff */
[C---:B------:R-:W-:Y:S02]  /*0120*/  LOP3.LUT R11, R19.reuse, 0xc, RZ, 0xfc, !PT ;  /* 0x0000000c130b7812 */ /* 0x040fe400078efcff */
[C---:B------:R-:W-:Y:S02]  /*0130*/  LOP3.LUT R2, R19.reuse, 0x10, RZ, 0xfc, !PT ;  /* 0x0000001013027812 */ /* 0x040fe400078efcff */
[----:B------:R-:W-:Y:S02]  /*0140*/  LOP3.LUT R9, R19, 0x8, RZ, 0xfc, !PT ;  /* 0x0000000813097812 */ /* 0x000fe400078efcff */
[----:B------:R-:W-:Y:S01]  /*0150*/  IADD3 R29, R21, 0xc4, RZ ;  /* 0x000000c4151d7810 */ /* 0x000fe20007ffe0ff */
[----:B------:R1:W2:Y:S01]  /*0160*/  @P1 LDG.E.EL R0, desc[UR4][R14.64] ;  /* 0x000000040e001981 */ /* 0x0002a2000c2e1900 */
[----:B------:R-:W-:-:S02]  /*0170*/  ISETP.LT.AND P6, PT, R4, 0xc0, !P0 ;  /* 0x000000c00400780c */ /* 0x000fc400047c1270 */
[----:B------:R-:W-:Y:S02]  /*0180*/  ISETP.LT.AND P4, PT, R11, 0xc0, !P0 ;  /* 0x000000c00b00780c */ /* 0x000fe40004781270 */
[----:B------:R-:W-:Y:S02]  /*0190*/  ISETP.LT.AND P3, PT, R2, 0xc0, !P0 ;  /* 0x000000c00200780c */ /* 0x000fe40004761270 */
[----:B------:R-:W-:Y:S01]  /*01a0*/  LOP3.LUT R22, R19, 0x14, RZ, 0xfc, !PT ;  /* 0x0000001413167812 */ /* 0x000fe200078efcff */
[----:B------:R-:W-:Y:S01]  /*01b0*/  HFMA2.MMA R5, -RZ, RZ, 0, 0 ;  /* 0x00000000ff057435 */ /* 0x000fe200000001ff */
[----:B------:R-:W-:Y:S01]  /*01c0*/  MOV R8, RZ ;  /* 0x000000ff00087202 */ /* 0x000fe20000000f00 */
[----:B------:R-:W-:Y:S01]  /*01d0*/  IMAD.WIDE R28, R29, 0x4, R12 ;  /* 0x000000041d1c7825 */ /* 0x000fe200078e020c */
[----:B------:R-:W-:Y:S02]  /*01e0*/  ISETP.LT.AND P5, PT, R9, 0xc0, !P0 ;  /* 0x000000c00900780c */ /* 0x000fe400047a1270 */
[----:B-1----:R-:W-:-:S02]  /*01f0*/  IADD3 R15, R21, 0x24c, RZ ;  /* 0x0000024c150f7810 */ /* 0x002fc40007ffe0ff */
[----:B------:R-:W-:Y:S02]  /*0200*/  LOP3.LUT R24, R19, 0x18, RZ, 0xfc, !PT ;  /* 0x0000001813187812 */ /* 0x000fe400078efcff */
[----:B------:R-:W-:Y:S02]  /*0210*/  CS2R R6, SRZ ;  /* 0x0000000000067805 */ /* 0x000fe4000001ff00 */
[----:B------:R-:W-:Y:S02]  /*0220*/  IADD3 R17, R21, 0x310, RZ ;  /* 0x0000031015117810 */ /* 0x000fe40007ffe0ff */
[----:B------:R-:W-:Y:S02]  /*0230*/  P2R R18, PR, RZ, 0x2 ;  /* 0x00000002ff127803 */ /* 0x000fe40000000000 */
[----:B------:R-:W-:Y:S02]  /*0240*/  IADD3 R27, R21, 0x188, RZ ;  /* 0x00000188151b7810 */ /* 0x000fe40007ffe0ff */
[----:B------:R-:W-:Y:S01]  /*0250*/  ISETP.LT.AND P2, PT, R22, 0xc0, !P0 ;  /* 0x000000c01600780c */ /* 0x000fe20004741270 */
[--C-:B------:R-:W-:Y:S01]  /*0260*/  IMAD.WIDE R14, R15, 0x4, R12.reuse ;  /* 0x000000040f0e7825 */ /* 0x100fe200078e020c */
[----:B------:R-:W-:Y:S01]  /*0270*/  ISETP.LT.AND P1, PT, R24, 0xc0, !P0 ;  /* 0x000000c01800780c */ /* 0x000fe20004721270 */
[----:B------:R1:W3:Y:S01]  /*0280*/  @P6 LDG.E.EL R8, desc[UR4][R28.64] ;  /* 0x000000041c086981 */ /* 0x0002e2000c2e1900 */
[----:B------:R-:W-:Y:S01]  /*0290*/  IADD3 R20, R21, 0x3d4, RZ ;  /* 0x000003d415147810 */ /* 0x000fe20007ffe0ff */
[--C-:B------:R-:W-:Y:S01]  /*02a0*/  IMAD.WIDE R16, R17, 0x4, R12.reuse ;  /* 0x0000000411107825 */ /* 0x100fe200078e020c */
[----:B------:R-:W-:Y:S01]  /*02b0*/  HFMA2.MMA R23, -RZ, RZ, 0, 0 ;  /* 0x00000000ff177435 */ /* 0x000fe200000001ff */
[----:B------:R-:W-:Y:S01]  /*02c0*/  P2R R3, PR, RZ, 0x40 ;  /* 0x00000040ff037803 */ /* 0x000fe20000000000 */
[----:B------:R4:W3:Y:S01]  /*02d0*/  @P4 LDG.E.EL R6, desc[UR4][R14.64] ;  /* 0x000000040e064981 */ /* 0x0008e2000c2e1900 */
[----:B------:R-:W-:Y:S01]  /*02e0*/  IMAD.WIDE R26, R27, 0x4, R12 ;  /* 0x000000041b1a7825 */ /* 0x000fe200078e020c */
[----:B------:R-:W-:-:S02]  /*02f0*/  ISETP.NE.AND P6, PT, R18, RZ, PT ;  /* 0x000000ff1200720c */ /* 0x000fc40003fc5270 */
[----:B-1----:R-:W-:Y:S01]  /*0300*/  IADD3 R29, R21, 0x498, RZ ;  /* 0x00000498151d7810 */ /* 0x002fe20007ffe0ff */
[----:B------:R1:W3:Y:S01]  /*0310*/  @P3 LDG.E.EL R5, desc[UR4][R16.64] ;  /* 0x0000000410053981 */ /* 0x0002e2000c2e1900 */
[----:B------:R-:W-:Y:S01]  /*0320*/  MOV R18, RZ ;  /* 0x000000ff00127202 */ /* 0x000fe20000000f00 */
[--C-:B----4-:R-:W-:Y:S02]  /*0330*/  IMAD.WIDE R14, R20, 0x4, R12.reuse ;  /* 0x00000004140e7825 */ /* 0x110fe400078e020c */
[----:B------:R4:W3:Y:S04]  /*0340*/  @P5 LDG.E.EL R7, desc[UR4][R26.64] ;  /* 0x000000041a075981 */ /* 0x0008e8000c2e1900 */
[----:B------:R-:W3:Y:S01]  /*0350*/  @P2 LDG.E.EL R18, desc[UR4][R14.64] ;  /* 0x000000040e122981 */ /* 0x000ee2000c2e1900 */
[----:B-1----:R-:W-:-:S05]  /*0360*/  IMAD.WIDE R16, R29, 0x4, R12 ;  /* 0x000000041d107825 */ /* 0x002fca00078e020c */
[----:B------:R1:W3:Y:S01]  /*0370*/  @P1 LDG.E.EL R23, desc[UR4][R16.64] ;  /* 0x0000000410171981 */ /* 0x0002e2000c2e1900 */
[----:B------:R-:W-:Y:S01]  /*0380*/  IADD3 R21, R21, 0x55c, RZ ;  /* 0x0000055c15157810 */ /* 0x000fe20007ffe0ff */
[----:B----4-:R-:W-:-:S04]  /*0390*/  IMAD.HI R27, R19, 0x55555556, RZ ;  /* 0x55555556131b7827 */ /* 0x010fc800078e02ff */
[----:B------:R-:W-:Y:S02]  /*03a0*/  IMAD.WIDE R20, R21, 0x4, R12 ;  /* 0x0000000415147825 */ /* 0x000fe400078e020c */
[----:B------:R-:W4:Y:S01]  /*03b0*/  LDC.64 R12, c[0x0][0x218] ;  /* 0x00008600ff0c7b82 */ /* 0x000f220000000a00 */
[----:B------:R-:W-:Y:S02]  /*03c0*/  LEA.HI R28, R27, R27, RZ, 0x1 ;  /* 0x0000001b1b1c7211 */ /* 0x000fe400078f08ff */
[----:B------:R-:W-:-:S03]  /*03d0*/  LOP3.LUT R25, R19, 0x1c, RZ, 0xfc, !PT ;  /* 0x0000001c13197812 */ /* 0x000fc600078efcff */
[----:B------:R-:W-:Y:S01]  /*03e0*/  IMAD R19, R28, -0x3, R19 ;  /* 0xfffffffd1c137824 */ /* 0x000fe200078e0213 */
[----:B------:R-:W-:-:S03]  /*03f0*/  ISETP.LT.AND P0, PT, R25, 0xc0, !P0 ;  /* 0x000000c01900780c */ /* 0x000fc60004701270 */
[----:B------:R-:W-:Y:S01]  /*0400*/  IMAD R19, R10, 0x3, R19 ;  /* 0x000000030a137824 */ /* 0x000fe200078e0213 */
[----:B------:R-:W-:-:S03]  /*0410*/  MOV R26, RZ ;  /* 0x000000ff001a7202 */ /* 0x000fc60000000f00 */
[----:B------:R-:W-:Y:S02]  /*0420*/  IMAD R19, R28, 0x93, R19 ;  /* 0x000000931c137824 */ /* 0x000fe400078e0213 */
[----:B-1----:R-:W-:-:S04]  /*0430*/  IMAD.HI R16, R9, 0x55555556, RZ ;  /* 0x5555555609107827 */ /* 0x002fc800078e02ff */
[----:B------:R1:W5:Y:S01]  /*0440*/  @P0 LDG.E.EL R26, desc[UR4][R20.64] ;  /* 0x00000004141a0981 */ /* 0x000362000c2e1900 */
[----:B0---4-:R-:W-:Y:S01]  /*0450*/  IMAD.WIDE R14, R19, 0x4, R12 ;  /* 0x00000004130e7825 */ /* 0x011fe200078e020c */
[----:B------:R-:W-:-:S03]  /*0460*/  LEA.HI R16, R16, R16, RZ, 0x1 ;  /* 0x0000001010107211 */ /* 0x000fc600078f08ff */
[----:B------:R-:W-:-:S04]  /*0470*/  IMAD.HI R17, R11, 0x55555556, RZ ;  /* 0x555555560b117827 */ /* 0x000fc800078e02ff */
[----:B------:R-:W-:-:S04]  /*0480*/  IMAD R9, R16, -0x3, R9 ;  /* 0xfffffffd10097824 */ /* 0x000fc800078e0209 */
[----:B------:R-:W-:Y:S02]  /*0490*/  IMAD R9, R16, 0x93, R9 ;  /* 0x0000009310097824 */ /* 0x000fe400078e0209 */
[----:B------:R-:W-:-:S04]  /*04a0*/  IMAD.HI R16, R2, 0x55555556, RZ ;  /* 0x5555555602107827 */ /* 0x000fc800078e02ff */
[----:B------:R-:W-:Y:S01]  /*04b0*/  IMAD R9, R10, 0x3, R9 ;  /* 0x000000030a097824 */ /* 0x000fe200078e0209 */
[----:B--2---:R0:W-:Y:S01]  /*04c0*/  @P6 STG.E desc[UR4][R14.64], R0 ;  /* 0x000000000e006986 */ /* 0x0041e2000c101904 */
[----:B------:R-:W-:Y:S01]  /*04d0*/  ISETP.NE.AND P6, PT, R3, RZ, PT ;  /* 0x000000ff0300720c */ /* 0x000fe20003fc5270 */
[----:B------:R-:W-:-:S05]  /*04e0*/  IMAD.HI R3, R4, 0x55555556, RZ ;  /* 0x5555555604037827 */ /* 0x000fca00078e02ff */
[----:B------:R-:W-:-:S05]  /*04f0*/  LEA.HI R3, R3, R3, RZ, 0x1 ;  /* 0x0000000303037211 */ /* 0x000fca00078f08ff */
[----:B------:R-:W-:Y:S02]  /*0500*/  IMAD R4, R3, -0x3, R4 ;  /* 0xfffffffd03047824 */ /* 0x000fe400078e0204 */
[----:B0-----:R-:W-:-:S04]  /*0510*/  IMAD.HI R0, R22, 0x55555556, RZ ;  /* 0x5555555616007827 */ /* 0x001fc800078e02ff */
[----:B------:R-:W-:Y:S01]  /*0520*/  IMAD R3, R3, 0x93, R4 ;  /* 0x0000009303037824 */ /* 0x000fe200078e0204 */
[----:B------:R-:W-:Y:S01]  /*0530*/  LEA.HI R4, R17, R17, RZ, 0x1 ;  /* 0x0000001111047211 */ /* 0x000fe200078f08ff */
[----:B------:R-:W-:-:S04]  /*0540*/  IMAD.HI R17, R24, 0x55555556, RZ ;  /* 0x5555555618117827 */ /* 0x000fc800078e02ff */
[----:B------:R-:W-:Y:S01]  /*0550*/  IMAD.HI R14, R25, 0x55555556, RZ ;  /* 0x55555556190e7827 */ /* 0x000fe200078e02ff */
[----:B------:R-:W-:-:S03]  /*0560*/  LEA.HI R15, R16, R16, RZ, 0x1 ;  /* 0x00000010100f7211 */ /* 0x000fc600078f08ff */
[----:B------:R-:W-:Y:S01]  /*0570*/  IMAD R19, R4, -0x3, R11 ;  /* 0xfffffffd04137824 */ /* 0x000fe200078e020b */
[----:B------:R-:W-:Y:S02]  /*0580*/  LEA.HI R11, R0, R0, RZ, 0x1 ;  /* 0x00000000000b7211 */ /* 0x000fe400078f08ff */
[----:B------:R-:W-:Y:S02]  /*0590*/  LEA.HI R17, R17, R17, RZ, 0x1 ;  /* 0x0000001111117211 */ /* 0x000fe400078f08ff */
[----:B------:R-:W-:Y:S01]  /*05a0*/  LEA.HI R0, R14, R14, RZ, 0x1 ;  /* 0x0000000e0e007211 */ /* 0x000fe200078f08ff */
[----:B------:R-:W-:Y:S02]  /*05b0*/  IMAD R2, R15, -0x3, R2 ;  /* 0xfffffffd0f027824 */ /* 0x000fe400078e0202 */
[----:B------:R-:W-:Y:S02]  /*05c0*/  IMAD R22, R11, -0x3, R22 ;  /* 0xfffffffd0b167824 */ /* 0x000fe400078e0216 */
[----:B------:R-:W-:-:S02]  /*05d0*/  IMAD R24, R17, -0x3, R24 ;  /* 0xfffffffd11187824 */ /* 0x000fc400078e0218 */
[----:B------:R-:W-:Y:S02]  /*05e0*/  IMAD R25, R0, -0x3, R25 ;  /* 0xfffffffd00197824 */ /* 0x000fe400078e0219 */
[----:B------:R-:W-:Y:S02]  /*05f0*/  IMAD R19, R4, 0x93, R19 ;  /* 0x0000009304137824 */ /* 0x000fe400078e0213 */
[----:B-1----:R-:W-:Y:S02]  /*0600*/  IMAD R21, R15, 0x93, R2 ;  /* 0x000000930f157824 */ /* 0x002fe400078e0202 */
[----:B------:R-:W-:Y:S02]  /*0610*/  IMAD R11, R11, 0x93, R22 ;  /* 0x000000930b0b7824 */ /* 0x000fe400078e0216 */
[----:B------:R-:W-:Y:S02]  /*0620*/  IMAD R27, R17, 0x93, R24 ;  /* 0x00000093111b7824 */ /* 0x000fe400078e0218 */
[----:B------:R-:W-:-:S02]  /*0630*/  IMAD R29, R0, 0x93, R25 ;  /* 0x00000093001d7824 */ /* 0x000fc400078e0219 */
[C---:B------:R-:W-:Y:S02]  /*0640*/  IMAD R3, R10.reuse, 0x3, R3 ;  /* 0x000000030a037824 */ /* 0x040fe400078e0203 */
[C---:B------:R-:W-:Y:S02]  /*0650*/  IMAD R15, R10.reuse, 0x3, R19 ;  /* 0x000000030a0f7824 */ /* 0x040fe400078e0213 */
[C---:B------:R-:W-:Y:S02]  /*0660*/  IMAD R17, R10.reuse, 0x3, R21 ;  /* 0x000000030a117824 */ /* 0x040fe400078e0215 */
[C---:B------:R-:W-:Y:S02]  /*0670*/  IMAD R21, R10.reuse, 0x3, R11 ;  /* 0x000000030a157824 */ /* 0x040fe400078e020b */
[C---:B------:R-:W-:Y:S02]  /*0680*/  IMAD R25, R10.reuse, 0x3, R27 ;  /* 0x000000030a197824 */ /* 0x040fe400078e021b */
[----:B------:R-:W-:-:S02]  /*0690*/  IMAD R29, R10, 0x3, R29 ;  /* 0x000000030a1d7824 */ /* 0x000fc400078e021d */
[----:B------:R-:W-:-:S04]  /*06a0*/  IMAD.WIDE R2, R3, 0x4, R12 ;  /* 0x0000000403027825 */ /* 0x000fc800078e020c */
[--C-:B------:R-:W-:Y:S01]  /*06b0*/  IMAD.WIDE R10, R9, 0x4, R12.reuse ;  /* 0x00000004090a7825 */ /* 0x100fe200078e020c */
[----:B---3--:R0:W-:Y:S03]  /*06c0*/  @P6 STG.E desc[UR4][R2.64], R8 ;  /* 0x0000000802006986 */ /* 0x0081e6000c101904 */
[--C-:B------:R-:W-:Y:S01]  /*06d0*/  IMAD.WIDE R14, R15, 0x4, R12.reuse ;  /* 0x000000040f0e7825 */ /* 0x100fe200078e020c */
[----:B------:R0:W-:Y:S03]  /*06e0*/  @P5 STG.E desc[UR4][R10.64], R7 ;  /* 0x000000070a005986 */ /* 0x0001e6000c101904 */
[--C-:B------:R-:W-:Y:S01]  /*06f0*/  IMAD.WIDE R16, R17, 0x4, R12.reuse ;  /* 0x0000000411107825 */ /* 0x100fe200078e020c */
[----:B------:R0:W-:Y:S03]  /*0700*/  @P4 STG.E desc[UR4][R14.64], R6 ;  /* 0x000000060e004986 */ /* 0x0001e6000c101904 */
[--C-:B------:R-:W-:Y:S01]  /*0710*/  IMAD.WIDE R20, R21, 0x4, R12.reuse ;  /* 0x0000000415147825 */ /* 0x100fe200078e020c */
[----:B------:R0:W-:Y:S03]  /*0720*/  @P3 STG.E desc[UR4][R16.64], R5 ;  /* 0x0000000510003986 */ /* 0x0001e6000c101904 */
[--C-:B------:R-:W-:Y:S01]  /*0730*/  IMAD.WIDE R24, R25, 0x4, R12.reuse ;  /* 0x0000000419187825 */ /* 0x100fe200078e020c */
[----:B------:R0:W-:Y:S04]  /*0740*/  @P2 STG.E desc[UR4][R20.64], R18 ;  /* 0x0000001214002986 */ /* 0x0001e8000c101904 */
[----:B------:R0:W-:Y:S01]  /*0750*/  @P1 STG.E desc[UR4][R24.64], R23 ;  /* 0x0000001718001986 */ /* 0x0001e2000c101904 */
[----:B------:R-:W-:Y:S01]  /*0760*/  IMAD.WIDE R12, R29, 0x4, R12 ;  /* 0x000000041d0c7825 */ /* 0x000fe200078e020c */
[----:B0-----:R-:W-:Y:S06]  /*0770*/  @!P0 EXIT ;  /* 0x000000000000894d */ /* 0x001fec0003800000 */
[----:B-----5:R-:W-:Y:S01]  /*0780*/  STG.E desc[UR4][R12.64], R26 ;  /* 0x0000001a0c007986 */ /* 0x020fe2000c101904 */
[----:B------:R-:W-:Y:S05]  /*0790*/  EXIT ;  /* 0x000000000000794d */ /* 0x000fea0003800000 */
.L_x_0:
[----:B------:R-:W-:-:S00]  /*07a0*/  BRA `(.L_x_0) ;  /* 0xfffffffc00fc7947 */ /* 0x000fc0000383ffff */
[----:B------:R-:W-:-:S00]  /*07b0*/  NOP ;  /* 0x0000000000007918 */ /* 0x000fc00000000000 */
        /* <DEDUP_REMOVED lines=12> */
.L_x_1:


//--------------------- .nv.constant0.triton_poi_fused_1 --------------------------
	.section	.nv.constant0.triton_poi_fused_1,"a",@progbits
	.sectionflags	@""
	.align	4
.nv.constant0.triton_poi_fused_1:
	.zero		552
